//
// Generated by NVIDIA NVVM Compiler
//
// Compiler Build ID: CL-36424714
// Cuda compilation tools, release 13.0, V13.0.88
// Based on NVVM 20.0.0
//

.version 9.0
.target sm_100
.address_size 64

	// .globl	_Z16histogram_kernelPjS_jj

.visible .entry _Z16histogram_kernelPjS_jj(
	.param .u64 .ptr .align 1 _Z16histogram_kernelPjS_jj_param_0,
	.param .u64 .ptr .align 1 _Z16histogram_kernelPjS_jj_param_1,
	.param .u32 _Z16histogram_kernelPjS_jj_param_2,
	.param .u32 _Z16histogram_kernelPjS_jj_param_3
)
{
	.reg .pred 	%p<2>;
	.reg .b32 	%r<8>;
	.reg .b64 	%rd<9>;

	ld.param.u64 	%rd1, [_Z16histogram_kernelPjS_jj_param_0];
	ld.param.u64 	%rd2, [_Z16histogram_kernelPjS_jj_param_1];
	ld.param.u32 	%r2, [_Z16histogram_kernelPjS_jj_param_2];
	mov.u32 	%r3, %ctaid.x;
	mov.u32 	%r4, %ntid.x;
	mov.u32 	%r5, %tid.x;
	mad.lo.s32 	%r1, %r3, %r4, %r5;
	setp.ge.u32 	%p1, %r1, %r2;
	@%p1 bra 	$L__BB0_2;
	cvta.to.global.u64 	%rd3, %rd1;
	cvta.to.global.u64 	%rd4, %rd2;
	mul.wide.s32 	%rd5, %r1, 4;
	add.s64 	%rd6, %rd3, %rd5;
	ld.global.u32 	%r6, [%rd6];
	mul.wide.u32 	%rd7, %r6, 4;
	add.s64 	%rd8, %rd4, %rd7;
	atom.global.add.u32 	%r7, [%rd8], 1;
$L__BB0_2:
	ret;

}
	// .globl	_Z14convert_kernelPjj
.visible .entry _Z14convert_kernelPjj(
	.param .u64 .ptr .align 1 _Z14convert_kernelPjj_param_0,
	.param .u32 _Z14convert_kernelPjj_param_1
)
{
	.reg .pred 	%p<3>;
	.reg .b32 	%r<8>;
	.reg .b64 	%rd<5>;

	ld.param.u64 	%rd2, [_Z14convert_kernelPjj_param_0];
	ld.param.u32 	%r2, [_Z14convert_kernelPjj_param_1];
	mov.u32 	%r3, %ctaid.x;
	mov.u32 	%r4, %ntid.x;
	mov.u32 	%r5, %tid.x;
	mad.lo.s32 	%r1, %r3, %r4, %r5;
	setp.ge.u32 	%p1, %r1, %r2;
	@%p1 bra 	$L__BB1_3;
	cvta.to.global.u64 	%rd3, %rd2;
	mul.wide.s32 	%rd4, %r1, 4;
	add.s64 	%rd1, %rd3, %rd4;
	ld.global.u32 	%r6, [%rd1];
	setp.lt.u32 	%p2, %r6, 128;
	@%p2 bra 	$L__BB1_3;
	mov.b32 	%r7, 127;
	st.global.u32 	[%rd1], %r7;
$L__BB1_3:
	ret;

}


// ===== COMPILED SASS (sm_100) =====

	.target	sm_100

	.elftype	@"ET_EXEC"


//--------------------- .note.nv.tkinfo           --------------------------
	.section	.note.nv.tkinfo,"",@"SHT_NOTE"
	.sectionflags	@"SHF_NOTE_NV_TKINFO"
	.tkinfo
        /*0018*/ 	.word	0x00000002
        /*0030*/ 	.string	""
        /*0030*/ 	.string	"ptxas"
        /*0030*/ 	.string	"Cuda compilation tools, release 13.0, V13.0.88"
        /*0030*/ 	.string	"Build cuda_13.0.r13.0/compiler.36424714_0"
        /*0030*/ 	.string	"-arch sm_100 -m 64 "



//--------------------- .note.nv.cuinfo           --------------------------
	.section	.note.nv.cuinfo,"",@"SHT_NOTE"
	.sectionflags	@"SHF_NOTE_NV_CUINFO"
        /*0018*/ 	.short	0x0002
        /*001a*/ 	.short	0x0064
        /*001c*/ 	.short	0x0082
	.zero		2


//--------------------- .nv.info                  --------------------------
	.section	.nv.info,"",@"SHT_CUDA_INFO"
	.align	4


	//----- nvinfo : EIATTR_REGCOUNT
	.align		4
        /*0000*/ 	.byte	0x04, 0x2f
        /*0002*/ 	.short	(.L_1 - .L_0)
	.align		4
.L_0:
        /*0004*/ 	.word	index@(_Z16histogram_kernelPjS_jj)
        /*0008*/ 	.word	0x0000000a


	//----- nvinfo : EIATTR_FRAME_SIZE
	.align		4
.L_1:
        /*000c*/ 	.byte	0x04, 0x11
        /*000e*/ 	.short	(.L_3 - .L_2)
	.align		4
.L_2:
        /*0010*/ 	.word	index@(_Z16histogram_kernelPjS_jj)
        /*0014*/ 	.word	0x00000000


	//----- nvinfo : EIATTR_REGCOUNT
	.align		4
.L_3:
        /*0018*/ 	.byte	0x04, 0x2f
        /*001a*/ 	.short	(.L_5 - .L_4)
	.align		4
.L_4:
        /*001c*/ 	.word	index@(_Z14convert_kernelPjj)
        /*0020*/ 	.word	0x00000008


	//----- nvinfo : EIATTR_FRAME_SIZE
	.align		4
.L_5:
        /*0024*/ 	.byte	0x04, 0x11
        /*0026*/ 	.short	(.L_7 - .L_6)
	.align		4
.L_6:
        /*0028*/ 	.word	index@(_Z14convert_kernelPjj)
        /*002c*/ 	.word	0x00000000


	//----- nvinfo : EIATTR_MIN_STACK_SIZE
	.align		4
.L_7:
        /*0030*/ 	.byte	0x04, 0x12
        /*0032*/ 	.short	(.L_9 - .L_8)
	.align		4
.L_8:
        /*0034*/ 	.word	index@(_Z14convert_kernelPjj)
        /*0038*/ 	.word	0x00000000


	//----- nvinfo : EIATTR_MIN_STACK_SIZE
	.align		4
.L_9:
        /*003c*/ 	.byte	0x04, 0x12
        /*003e*/ 	.short	(.L_11 - .L_10)
	.align		4
.L_10:
        /*0040*/ 	.word	index@(_Z16histogram_kernelPjS_jj)
        /*0044*/ 	.word	0x00000000
.L_11:


//--------------------- .nv.compat                --------------------------
	.section	.nv.compat,"",@"SHT_CUDA_COMPAT_INFO"
	.align	4
        /*0000*/ 	.byte	0x02, 0x09, 0x00, 0x00, 0x02, 0x02, 0x01, 0x00, 0x02, 0x05, 0x05, 0x00, 0x03, 0x07, 0x01, 0x01
        /*0010*/ 	.byte	0x02, 0x03, 0x00, 0x00, 0x02, 0x06, 0x01, 0x00, 0x04, 0x0b, 0x08, 0x00, 0x09, 0x00, 0x00, 0x00
        /*0020*/ 	.byte	0x00, 0x00, 0x00, 0x00


//--------------------- .nv.info._Z14convert_kernelPjj --------------------------
	.section	.nv.info._Z14convert_kernelPjj,"",@"SHT_CUDA_INFO"
	.sectionflags	@""
	.align	4


	//----- nvinfo : EIATTR_CUDA_API_VERSION
	.align		4
        /*0000*/ 	.byte	0x04, 0x37
        /*0002*/ 	.short	(.L_13 - .L_12)
.L_12:
        /*0004*/ 	.word	0x00000082


	//----- nvinfo : EIATTR_KPARAM_INFO
	.align		4
.L_13:
        /*0008*/ 	.byte	0x04, 0x17
        /*000a*/ 	.short	(.L_15 - .L_14)
.L_14:
        /*000c*/ 	.word	0x00000000
        /*0010*/ 	.short	0x0001
        /*0012*/ 	.short	0x0008
        /*0014*/ 	.byte	0x00, 0xf0, 0x11, 0x00


	//----- nvinfo : EIATTR_KPARAM_INFO
	.align		4
.L_15:
        /*0018*/ 	.byte	0x04, 0x17
        /*001a*/ 	.short	(.L_17 - .L_16)
.L_16:
        /*001c*/ 	.word	0x00000000
        /*0020*/ 	.short	0x0000
        /*0022*/ 	.short	0x0000
        /*0024*/ 	.byte	0x00, 0xf5, 0x21, 0x00


	//----- nvinfo : EIATTR_SPARSE_MMA_MASK
	.align		4
.L_17:
        /*0028*/ 	.byte	0x03, 0x50
        /*002a*/ 	.short	0x0000


	//----- nvinfo : EIATTR_MAXREG_COUNT
	.align		4
        /*002c*/ 	.byte	0x03, 0x1b
        /*002e*/ 	.short	0x00ff


	//----- nvinfo : EIATTR_MERCURY_ISA_VERSION
	.align		4
        /*0030*/ 	.byte	0x03, 0x5f
        /*0032*/ 	.short	0x0101


	//----- nvinfo : EIATTR_VRC_CTA_INIT_COUNT
	.align		4
        /*0034*/ 	.byte	0x02, 0x4a
	.zero		1
	.zero		1


	//----- nvinfo : EIATTR_EXIT_INSTR_OFFSETS
	.align		4
        /*0038*/ 	.byte	0x04, 0x1c
        /*003a*/ 	.short	(.L_19 - .L_18)


	//   ....[0]....
.L_18:
        /*003c*/ 	.word	0x00000070


	//   ....[1]....
        /*0040*/ 	.word	0x000000d0


	//   ....[2]....
        /*0044*/ 	.word	0x00000100


	//----- nvinfo : EIATTR_CBANK_PARAM_SIZE
	.align		4
.L_19:
        /*0048*/ 	.byte	0x03, 0x19
        /*004a*/ 	.short	0x000c


	//----- nvinfo : EIATTR_PARAM_CBANK
	.align		4
        /*004c*/ 	.byte	0x04, 0x0a
        /*004e*/ 	.short	(.L_21 - .L_20)
	.align		4
.L_20:
        /*0050*/ 	.word	index@(.nv.constant0._Z14convert_kernelPjj)
        /*0054*/ 	.short	0x0380
        /*0056*/ 	.short	0x000c


	//----- nvinfo : EIATTR_SW_WAR
	.align		4
.L_21:
        /*0058*/ 	.byte	0x04, 0x36
        /*005a*/ 	.short	(.L_23 - .L_22)
.L_22:
        /*005c*/ 	.word	0x00000008
.L_23:


//--------------------- .nv.info._Z16histogram_kernelPjS_jj --------------------------
	.section	.nv.info._Z16histogram_kernelPjS_jj,"",@"SHT_CUDA_INFO"
	.sectionflags	@""
	.align	4


	//----- nvinfo : EIATTR_CUDA_API_VERSION
	.align		4
        /*0000*/ 	.byte	0x04, 0x37
        /*0002*/ 	.short	(.L_25 - .L_24)
.L_24:
        /*0004*/ 	.word	0x00000082


	//----- nvinfo : EIATTR_KPARAM_INFO
	.align		4
.L_25:
        /*0008*/ 	.byte	0x04, 0x17
        /*000a*/ 	.short	(.L_27 - .L_26)
.L_26:
        /*000c*/ 	.word	0x00000000
        /*0010*/ 	.short	0x0003
        /*0012*/ 	.short	0x0014
        /*0014*/ 	.byte	0x00, 0xf0, 0x11, 0x00


	//----- nvinfo : EIATTR_KPARAM_INFO
	.align		4
.L_27:
        /*0018*/ 	.byte	0x04, 0x17
        /*001a*/ 	.short	(.L_29 - .L_28)
.L_28:
        /*001c*/ 	.word	0x00000000
        /*0020*/ 	.short	0x0002
        /*0022*/ 	.short	0x0010
        /*0024*/ 	.byte	0x00, 0xf0, 0x11, 0x00


	//----- nvinfo : EIATTR_KPARAM_INFO
	.align		4
.L_29:
        /*0028*/ 	.byte	0x04, 0x17
        /*002a*/ 	.short	(.L_31 - .L_30)
.L_30:
        /*002c*/ 	.word	0x00000000
        /*0030*/ 	.short	0x0001
        /*0032*/ 	.short	0x0008
        /*0034*/ 	.byte	0x00, 0xf5, 0x21, 0x00


	//----- nvinfo : EIATTR_KPARAM_INFO
	.align		4
.L_31:
        /*0038*/ 	.byte	0x04, 0x17
        /*003a*/ 	.short	(.L_33 - .L_32)
.L_32:
        /*003c*/ 	.word	0x00000000
        /*0040*/ 	.short	0x0000
        /*0042*/ 	.short	0x0000
        /*0044*/ 	.byte	0x00, 0xf5, 0x21, 0x00


	//----- nvinfo : EIATTR_SPARSE_MMA_MASK
	.align		4
.L_33:
        /*0048*/ 	.byte	0x03, 0x50
        /*004a*/ 	.short	0x0000


	//----- nvinfo : EIATTR_MAXREG_COUNT
	.align		4
        /*004c*/ 	.byte	0x03, 0x1b
        /*004e*/ 	.short	0x00ff


	//----- nvinfo : EIATTR_MERCURY_ISA_VERSION
	.align		4
        /*0050*/ 	.byte	0x03, 0x5f
        /*0052*/ 	.short	0x0101


	//----- nvinfo : EIATTR_VRC_CTA_INIT_COUNT
	.align		4
        /*0054*/ 	.byte	0x02, 0x4a
	.zero		1
	.zero		1


	//----- nvinfo : EIATTR_EXIT_INSTR_OFFSETS
	.align		4
        /*0058*/ 	.byte	0x04, 0x1c
        /*005a*/ 	.short	(.L_35 - .L_34)


	//   ....[0]....
.L_34:
        /*005c*/ 	.word	0x00000070


	//   ....[1]....
        /*0060*/ 	.word	0x00000100


	//----- nvinfo : EIATTR_CBANK_PARAM_SIZE
	.align		4
.L_35:
        /*0064*/ 	.byte	0x03, 0x19
        /*0066*/ 	.short	0x0018


	//----- nvinfo : EIATTR_PARAM_CBANK
	.align		4
        /*0068*/ 	.byte	0x04, 0x0a
        /*006a*/ 	.short	(.L_37 - .L_36)
	.align		4
.L_36:
        /*006c*/ 	.word	index@(.nv.constant0._Z16histogram_kernelPjS_jj)
        /*0070*/ 	.short	0x0380
        /*0072*/ 	.short	0x0018


	//----- nvinfo : EIATTR_SW_WAR
	.align		4
.L_37:
        /*0074*/ 	.byte	0x04, 0x36
        /*0076*/ 	.short	(.L_39 - .L_38)
.L_38:
        /*0078*/ 	.word	0x00000008
.L_39:


//--------------------- .nv.callgraph             --------------------------
	.section	.nv.callgraph,"",@"SHT_CUDA_CALLGRAPH"
	.align	4
	.sectionentsize	8
	.align		4
        /*0000*/ 	.word	0x00000000
	.align		4
        /*0004*/ 	.word	0xffffffff
	.align		4
        /*0008*/ 	.word	0x00000000
	.align		4
        /*000c*/ 	.word	0xfffffffe
	.align		4
        /*0010*/ 	.word	0x00000000
	.align		4
        /*0014*/ 	.word	0xfffffffd
	.align		4
        /*0018*/ 	.word	0x00000000
	.align		4
        /*001c*/ 	.word	0xfffffffc


//--------------------- .text._Z14convert_kernelPjj --------------------------
	.section	.text._Z14convert_kernelPjj,"ax",@progbits
	.align	128
        .global         _Z14convert_kernelPjj
        .type           _Z14convert_kernelPjj,@function
        .size           _Z14convert_kernelPjj,(.L_x_2 - _Z14convert_kernelPjj)
        .other          _Z14convert_kernelPjj,@"STO_CUDA_ENTRY STV_DEFAULT"
_Z14convert_kernelPjj:
.text._Z14convert_kernelPjj:
[----:B------:R-:W-:Y:S01]  /*0000*/  LDC R1, c[0x0][0x37c] ;  /* 0x0000df00ff017b82 */ /* 0x000fe20000000800 */
[----:B------:R-:W0:Y:S07]  /*0010*/  S2R R0, SR_TID.X ;  /* 0x0000000000007919 */ /* 0x000e2e0000002100 */
[----:B------:R-:W0:Y:S01]  /*0020*/  S2UR UR4, SR_CTAID.X ;  /* 0x00000000000479c3 */ /* 0x000e220000002500 */
[----:B------:R-:W1:Y:S07]  /*0030*/  LDCU UR5, c[0x0][0x388] ;  /* 0x00007100ff0577ac */ /* 0x000e6e0008000800 */
[----:B------:R-:W0:Y:S02]  /*0040*/  LDC R5, c[0x0][0x360] ;  /* 0x0000d800ff057b82 */ /* 0x000e240000000800 */
[----:B0-----:R-:W-:-:S05]  /*0050*/  IMAD R5, R5, UR4, R0 ;  /* 0x0000000405057c24 */ /* 0x001fca000f8e0200 */
[----:B-1----:R-:W-:-:S13]  /*0060*/  ISETP.GE.U32.AND P0, PT, R5, UR5, PT ;  /* 0x0000000505007c0c */ /* 0x002fda000bf06070 */
[----:B------:R-:W-:Y:S05]  /*0070*/  @P0 EXIT ;  /* 0x000000000000094d */ /* 0x000fea0003800000 */
[----:B------:R-:W0:Y:S01]  /*0080*/  LDC.64 R2, c[0x0][0x380] ;  /* 0x0000e000ff027b82 */ /* 0x000e220000000a00 */
[----:B------:R-:W1:Y:S01]  /*0090*/  LDCU.64 UR4, c[0x0][0x358] ;  /* 0x00006b00ff0477ac */ /* 0x000e620008000a00 */
[----:B0-----:R-:W-:-:S05]  /*00a0*/  IMAD.WIDE R2, R5, 0x4, R2 ;  /* 0x0000000405027825 */ /* 0x001fca00078e0202 */
[----:B-1----:R-:W2:Y:S02]  /*00b0*/  LDG.E R0, desc[UR4][R2.64] ;  /* 0x0000000402007981 */ /* 0x002ea4000c1e1900 */
[----:B--2---:R-:W-:-:S13]  /*00c0*/  ISETP.GE.U32.AND P0, PT, R0, 0x80, PT ;  /* 0x000000800000780c */ /* 0x004fda0003f06070 */
[----:B------:R-:W-:Y:S05]  /*00d0*/  @!P0 EXIT ;  /* 0x000000000000894d */ /* 0x000fea0003800000 */
[----:B------:R-:W-:-:S05]  /*00e0*/  HFMA2 R5, -RZ, RZ, 0, 7.569789886474609375e-06 ;  /* 0x0000007fff057431 */ /* 0x000fca00000001ff */
[----:B------:R-:W-:Y:S01]  /*00f0*/  STG.E desc[UR4][R2.64], R5 ;  /* 0x0000000502007986 */ /* 0x000fe2000c101904 */
[----:B------:R-:W-:Y:S05]  /*0100*/  EXIT ;  /* 0x000000000000794d */ /* 0x000fea0003800000 */
.L_x_0:
[----:B------:R-:W-:-:S00]  /*0110*/  BRA `(.L_x_0) ;  /* 0xfffffffc00fc7947 */ /* 0x000fc0000383ffff */
[----:B------:R-:W-:-:S00]  /*0120*/  NOP ;  /* 0x0000000000007918 */ /* 0x000fc00000000000 */
        /* <DEDUP_REMOVED lines=13> */
.L_x_2:


//--------------------- .text._Z16histogram_kernelPjS_jj --------------------------
	.section	.text._Z16histogram_kernelPjS_jj,"ax",@progbits
	.align	128
        .global         _Z16histogram_kernelPjS_jj
        .type           _Z16histogram_kernelPjS_jj,@function
        .size           _Z16histogram_kernelPjS_jj,(.L_x_3 - _Z16histogram_kernelPjS_jj)
        .other          _Z16histogram_kernelPjS_jj,@"STO_CUDA_ENTRY STV_DEFAULT"
_Z16histogram_kernelPjS_jj:
.text._Z16histogram_kernelPjS_jj:
        /* <DEDUP_REMOVED lines=10> */
[----:B0-----:R-:W-:-:S06]  /*00a0*/  IMAD.WIDE R2, R5, 0x4, R2 ;  /* 0x0000000405027825 */ /* 0x001fcc00078e0202 */
[----:B------:R-:W0:Y:S01]  /*00b0*/  LDC.64 R4, c[0x0][0x388] ;  /* 0x0000e200ff047b82 */ /* 0x000e220000000a00 */
[----:B-1----:R-:W0:Y:S01]  /*00c0*/  LDG.E R3, desc[UR4][R2.64] ;  /* 0x0000000402037981 */ /* 0x002e22000c1e1900 */
[----:B------:R-:W-:Y:S02]  /*00d0*/  HFMA2 R7, -RZ, RZ, 0, 5.9604644775390625e-08 ;  /* 0x00000001ff077431 */ /* 0x000fe400000001ff */
[----:B0-----:R-:W-:-:S05]  /*00e0*/  IMAD.WIDE.U32 R4, R3, 0x4, R4 ;  /* 0x0000000403047825 */ /* 0x001fca00078e0004 */
[----:B------:R-:W-:Y:S01]  /*00f0*/  REDG.E.ADD.STRONG.GPU desc[UR4][R4.64], R7 ;  /* 0x000000070400798e */ /* 0x000fe2000c12e104 */
[----:B------:R-:W-:Y:S05]  /*0100*/  EXIT ;  /* 0x000000000000794d */ /* 0x000fea0003800000 */
.L_x_1:
        /* <DEDUP_REMOVED lines=15> */
.L_x_3:


//--------------------- .nv.shared.reserved.0     --------------------------
	.section	.nv.shared.reserved.0,"aw",@nobits
	.weak		__nv_reservedSMEM_offset_0_alias
	.size		__nv_reservedSMEM_offset_0_alias, 0, 64
	.other		__nv_reservedSMEM_offset_0_alias,@"STO_CUDA_RESERVED_SHARED STV_DEFAULT"
__nv_reservedSMEM_offset_0_alias:
	.zero		0
	.zero		64


//--------------------- .nv.constant0._Z14convert_kernelPjj --------------------------
	.section	.nv.constant0._Z14convert_kernelPjj,"a",@progbits
	.sectionflags	@""
	.align	4
.nv.constant0._Z14convert_kernelPjj:
	.zero		908


//--------------------- .nv.constant0._Z16histogram_kernelPjS_jj --------------------------
	.section	.nv.constant0._Z16histogram_kernelPjS_jj,"a",@progbits
	.sectionflags	@""
	.align	4
.nv.constant0._Z16histogram_kernelPjS_jj:
	.zero		920


//--------------------- SYMBOLS --------------------------

	.type		.nv.reservedSmem.offset0,@object
	.size		.nv.reservedSmem.offset0,0x4
